//
// Generated by NVIDIA NVVM Compiler
//
// Compiler Build ID: CL-36424714
// Cuda compilation tools, release 13.0, V13.0.88
// Based on NVVM 20.0.0
//

.version 9.0
.target sm_100
.address_size 64

	// .globl	_Z20compute_bound_kernelPfi
.global .align 4 .b8 __cudart_i2opi_f[24] = {65, 144, 67, 60, 153, 149, 98, 219, 192, 221, 52, 245, 209, 87, 39, 252, 41, 21, 68, 78, 110, 131, 249, 162};

.visible .entry _Z20compute_bound_kernelPfi(
	.param .u64 .ptr .align 1 _Z20compute_bound_kernelPfi_param_0,
	.param .u32 _Z20compute_bound_kernelPfi_param_1
)
{
	.local .align 4 .b8 	__local_depot0[28];
	.reg .b64 	%SP;
	.reg .b64 	%SPL;
	.reg .pred 	%p<31>;
	.reg .b32 	%r<122>;
	.reg .b32 	%f<77>;
	.reg .b64 	%rd<57>;
	.reg .b64 	%fd<7>;

	mov.u64 	%SPL, __local_depot0;
	ld.param.u64 	%rd18, [_Z20compute_bound_kernelPfi_param_0];
	ld.param.u32 	%r44, [_Z20compute_bound_kernelPfi_param_1];
	cvta.to.global.u64 	%rd1, %rd18;
	add.u64 	%rd2, %SPL, 0;
	add.u64 	%rd3, %SPL, 0;
	add.u64 	%rd4, %SPL, 0;
	mov.u32 	%r1, %tid.x;
	setp.ne.s32 	%p1, %r1, 0;
	mov.f32 	%f76, 0f3F800000;
	@%p1 bra 	$L__BB0_2;
	ld.global.f32 	%f76, [%rd1];
$L__BB0_2:
	setp.lt.s32 	%p2, %r44, 1;
	@%p2 bra 	$L__BB0_29;
	mov.b32 	%r109, 0;
	mov.u64 	%rd43, __cudart_i2opi_f;
$L__BB0_4:
	mul.f32 	%f20, %f76, 0f3F22F983;
	cvt.rni.s32.f32 	%r121, %f20;
	cvt.rn.f32.s32 	%f21, %r121;
	fma.rn.f32 	%f22, %f21, 0fBFC90FDA, %f76;
	fma.rn.f32 	%f23, %f21, 0fB3A22168, %f22;
	fma.rn.f32 	%f75, %f21, 0fA7C234C5, %f23;
	abs.f32 	%f5, %f76;
	setp.ltu.f32 	%p3, %f5, 0f47CE4780;
	mov.u32 	%r113, %r121;
	mov.f32 	%f73, %f75;
	@%p3 bra 	$L__BB0_12;
	setp.neu.f32 	%p4, %f5, 0f7F800000;
	@%p4 bra 	$L__BB0_7;
	mov.f32 	%f26, 0f00000000;
	mul.rn.f32 	%f73, %f76, %f26;
	mov.b32 	%r113, 0;
	bra.uni 	$L__BB0_12;
$L__BB0_7:
	mov.b32 	%r4, %f76;
	shl.b32 	%r47, %r4, 8;
	or.b32  	%r5, %r47, -2147483648;
	mov.b64 	%rd54, 0;
	mov.b32 	%r110, 0;
	mov.u64 	%rd52, %rd43;
	mov.u64 	%rd53, %rd4;
$L__BB0_8:
	.pragma "nounroll";
	ld.global.nc.u32 	%r48, [%rd52];
	mad.wide.u32 	%rd24, %r48, %r5, %rd54;
	shr.u64 	%rd54, %rd24, 32;
	st.local.u32 	[%rd53], %rd24;
	add.s32 	%r110, %r110, 1;
	add.s64 	%rd53, %rd53, 4;
	add.s64 	%rd52, %rd52, 4;
	setp.ne.s32 	%p5, %r110, 6;
	@%p5 bra 	$L__BB0_8;
	shr.u32 	%r49, %r4, 23;
	st.local.u32 	[%rd4+24], %rd54;
	and.b32  	%r8, %r49, 31;
	and.b32  	%r50, %r49, 224;
	add.s32 	%r51, %r50, -128;
	shr.u32 	%r52, %r51, 5;
	mul.wide.u32 	%rd25, %r52, 4;
	sub.s64 	%rd11, %rd4, %rd25;
	ld.local.u32 	%r111, [%rd11+24];
	ld.local.u32 	%r112, [%rd11+20];
	setp.eq.s32 	%p6, %r8, 0;
	@%p6 bra 	$L__BB0_11;
	shf.l.wrap.b32 	%r111, %r112, %r111, %r8;
	ld.local.u32 	%r53, [%rd11+16];
	shf.l.wrap.b32 	%r112, %r53, %r112, %r8;
$L__BB0_11:
	shr.u32 	%r54, %r111, 30;
	shf.l.wrap.b32 	%r55, %r112, %r111, 2;
	shl.b32 	%r56, %r112, 2;
	shr.u32 	%r57, %r55, 31;
	add.s32 	%r58, %r57, %r54;
	neg.s32 	%r59, %r58;
	setp.lt.s32 	%p7, %r4, 0;
	selp.b32 	%r113, %r59, %r58, %p7;
	xor.b32  	%r60, %r55, %r4;
	shr.s32 	%r61, %r55, 31;
	xor.b32  	%r62, %r61, %r55;
	xor.b32  	%r63, %r61, %r56;
	cvt.u64.u32 	%rd26, %r62;
	shl.b64 	%rd27, %rd26, 32;
	cvt.u64.u32 	%rd28, %r63;
	or.b64  	%rd29, %rd27, %rd28;
	cvt.rn.f64.s64 	%fd1, %rd29;
	mul.f64 	%fd2, %fd1, 0d3BF921FB54442D19;
	cvt.rn.f32.f64 	%f24, %fd2;
	neg.f32 	%f25, %f24;
	setp.lt.s32 	%p8, %r60, 0;
	selp.f32 	%f73, %f25, %f24, %p8;
$L__BB0_12:
	setp.ltu.f32 	%p9, %f5, 0f47CE4780;
	mul.rn.f32 	%f27, %f73, %f73;
	and.b32  	%r65, %r113, 1;
	setp.eq.b32 	%p10, %r65, 1;
	selp.f32 	%f28, 0f3F800000, %f73, %p10;
	fma.rn.f32 	%f29, %f27, %f28, 0f00000000;
	fma.rn.f32 	%f30, %f27, 0f37CBAC00, 0fBAB607ED;
	selp.f32 	%f31, %f30, 0fB94D4153, %p10;
	selp.f32 	%f32, 0f3D2AAABB, 0f3C0885E4, %p10;
	fma.rn.f32 	%f33, %f31, %f27, %f32;
	selp.f32 	%f34, 0fBEFFFFFF, 0fBE2AAAA8, %p10;
	fma.rn.f32 	%f35, %f33, %f27, %f34;
	fma.rn.f32 	%f36, %f35, %f29, %f28;
	and.b32  	%r66, %r113, 2;
	setp.eq.s32 	%p11, %r66, 0;
	mov.f32 	%f37, 0f00000000;
	sub.f32 	%f38, %f37, %f36;
	selp.f32 	%f9, %f36, %f38, %p11;
	mov.u32 	%r117, %r121;
	mov.f32 	%f74, %f75;
	@%p9 bra 	$L__BB0_20;
	setp.neu.f32 	%p12, %f5, 0f7F800000;
	@%p12 bra 	$L__BB0_15;
	mov.f32 	%f41, 0f00000000;
	mul.rn.f32 	%f74, %f76, %f41;
	mov.b32 	%r117, 0;
	bra.uni 	$L__BB0_20;
$L__BB0_15:
	mov.b32 	%r17, %f76;
	shl.b32 	%r68, %r17, 8;
	or.b32  	%r18, %r68, -2147483648;
	mov.b64 	%rd55, 0;
	mov.b32 	%r114, 0;
$L__BB0_16:
	.pragma "nounroll";
	mul.wide.u32 	%rd31, %r114, 4;
	mov.u64 	%rd32, __cudart_i2opi_f;
	add.s64 	%rd33, %rd32, %rd31;
	ld.global.nc.u32 	%r69, [%rd33];
	mad.wide.u32 	%rd34, %r69, %r18, %rd55;
	shr.u64 	%rd55, %rd34, 32;
	add.s64 	%rd35, %rd3, %rd31;
	st.local.u32 	[%rd35], %rd34;
	add.s32 	%r114, %r114, 1;
	setp.ne.s32 	%p13, %r114, 6;
	@%p13 bra 	$L__BB0_16;
	shr.u32 	%r70, %r17, 23;
	st.local.u32 	[%rd3+24], %rd55;
	and.b32  	%r21, %r70, 31;
	and.b32  	%r71, %r70, 224;
	add.s32 	%r72, %r71, -128;
	shr.u32 	%r73, %r72, 5;
	mul.wide.u32 	%rd36, %r73, 4;
	sub.s64 	%rd14, %rd3, %rd36;
	ld.local.u32 	%r115, [%rd14+24];
	ld.local.u32 	%r116, [%rd14+20];
	setp.eq.s32 	%p14, %r21, 0;
	@%p14 bra 	$L__BB0_19;
	shf.l.wrap.b32 	%r115, %r116, %r115, %r21;
	ld.local.u32 	%r74, [%rd14+16];
	shf.l.wrap.b32 	%r116, %r74, %r116, %r21;
$L__BB0_19:
	shr.u32 	%r75, %r115, 30;
	shf.l.wrap.b32 	%r76, %r116, %r115, 2;
	shl.b32 	%r77, %r116, 2;
	shr.u32 	%r78, %r76, 31;
	add.s32 	%r79, %r78, %r75;
	neg.s32 	%r80, %r79;
	setp.lt.s32 	%p15, %r17, 0;
	selp.b32 	%r117, %r80, %r79, %p15;
	xor.b32  	%r81, %r76, %r17;
	shr.s32 	%r82, %r76, 31;
	xor.b32  	%r83, %r82, %r76;
	xor.b32  	%r84, %r82, %r77;
	cvt.u64.u32 	%rd37, %r83;
	shl.b64 	%rd38, %rd37, 32;
	cvt.u64.u32 	%rd39, %r84;
	or.b64  	%rd40, %rd38, %rd39;
	cvt.rn.f64.s64 	%fd3, %rd40;
	mul.f64 	%fd4, %fd3, 0d3BF921FB54442D19;
	cvt.rn.f32.f64 	%f39, %fd4;
	neg.f32 	%f40, %f39;
	setp.lt.s32 	%p16, %r81, 0;
	selp.f32 	%f74, %f40, %f39, %p16;
$L__BB0_20:
	setp.ltu.f32 	%p17, %f5, 0f47CE4780;
	add.s32 	%r86, %r117, 1;
	mul.rn.f32 	%f42, %f74, %f74;
	and.b32  	%r87, %r117, 1;
	setp.eq.b32 	%p18, %r87, 1;
	selp.f32 	%f43, %f74, 0f3F800000, %p18;
	fma.rn.f32 	%f44, %f42, %f43, 0f00000000;
	fma.rn.f32 	%f45, %f42, 0f37CBAC00, 0fBAB607ED;
	selp.f32 	%f46, 0fB94D4153, %f45, %p18;
	selp.f32 	%f47, 0f3C0885E4, 0f3D2AAABB, %p18;
	fma.rn.f32 	%f48, %f46, %f42, %f47;
	selp.f32 	%f49, 0fBE2AAAA8, 0fBEFFFFFF, %p18;
	fma.rn.f32 	%f50, %f48, %f42, %f49;
	fma.rn.f32 	%f51, %f50, %f44, %f43;
	and.b32  	%r88, %r86, 2;
	setp.eq.s32 	%p19, %r88, 0;
	mov.f32 	%f52, 0f00000000;
	sub.f32 	%f53, %f52, %f51;
	selp.f32 	%f54, %f51, %f53, %p19;
	mul.f32 	%f13, %f9, %f54;
	@%p17 bra 	$L__BB0_28;
	setp.neu.f32 	%p20, %f5, 0f7F800000;
	@%p20 bra 	$L__BB0_23;
	mov.f32 	%f57, 0f00000000;
	mul.rn.f32 	%f75, %f76, %f57;
	mov.b32 	%r121, 0;
	bra.uni 	$L__BB0_28;
$L__BB0_23:
	mov.b32 	%r30, %f76;
	shl.b32 	%r90, %r30, 8;
	or.b32  	%r31, %r90, -2147483648;
	mov.b64 	%rd56, 0;
	mov.b32 	%r118, 0;
$L__BB0_24:
	.pragma "nounroll";
	mul.wide.u32 	%rd42, %r118, 4;
	add.s64 	%rd44, %rd43, %rd42;
	ld.global.nc.u32 	%r91, [%rd44];
	mad.wide.u32 	%rd45, %r91, %r31, %rd56;
	shr.u64 	%rd56, %rd45, 32;
	add.s64 	%rd46, %rd2, %rd42;
	st.local.u32 	[%rd46], %rd45;
	add.s32 	%r118, %r118, 1;
	setp.ne.s32 	%p21, %r118, 6;
	@%p21 bra 	$L__BB0_24;
	shr.u32 	%r92, %r30, 23;
	st.local.u32 	[%rd2+24], %rd56;
	and.b32  	%r34, %r92, 31;
	and.b32  	%r93, %r92, 224;
	add.s32 	%r94, %r93, -128;
	shr.u32 	%r95, %r94, 5;
	mul.wide.u32 	%rd47, %r95, 4;
	sub.s64 	%rd17, %rd2, %rd47;
	ld.local.u32 	%r119, [%rd17+24];
	ld.local.u32 	%r120, [%rd17+20];
	setp.eq.s32 	%p22, %r34, 0;
	@%p22 bra 	$L__BB0_27;
	shf.l.wrap.b32 	%r119, %r120, %r119, %r34;
	ld.local.u32 	%r96, [%rd17+16];
	shf.l.wrap.b32 	%r120, %r96, %r120, %r34;
$L__BB0_27:
	shr.u32 	%r97, %r119, 30;
	shf.l.wrap.b32 	%r98, %r120, %r119, 2;
	shl.b32 	%r99, %r120, 2;
	shr.u32 	%r100, %r98, 31;
	add.s32 	%r101, %r100, %r97;
	neg.s32 	%r102, %r101;
	setp.lt.s32 	%p23, %r30, 0;
	selp.b32 	%r121, %r102, %r101, %p23;
	xor.b32  	%r103, %r98, %r30;
	shr.s32 	%r104, %r98, 31;
	xor.b32  	%r105, %r104, %r98;
	xor.b32  	%r106, %r104, %r99;
	cvt.u64.u32 	%rd48, %r105;
	shl.b64 	%rd49, %rd48, 32;
	cvt.u64.u32 	%rd50, %r106;
	or.b64  	%rd51, %rd49, %rd50;
	cvt.rn.f64.s64 	%fd5, %rd51;
	mul.f64 	%fd6, %fd5, 0d3BF921FB54442D19;
	cvt.rn.f32.f64 	%f55, %fd6;
	neg.f32 	%f56, %f55;
	setp.lt.s32 	%p24, %r103, 0;
	selp.f32 	%f75, %f56, %f55, %p24;
$L__BB0_28:
	mul.f32 	%f58, %f75, %f75;
	fma.rn.f32 	%f59, %f58, 0f3C190000, 0f3B560000;
	fma.rn.f32 	%f60, %f59, %f58, 0f3CC70000;
	fma.rn.f32 	%f61, %f60, %f58, 0f3D5B0000;
	fma.rn.f32 	%f62, %f61, %f58, 0f3E089438;
	fma.rn.f32 	%f63, %f62, %f58, 0f3EAAAA88;
	mul.rn.f32 	%f64, %f58, %f75;
	fma.rn.f32 	%f65, %f63, %f64, %f75;
	abs.f32 	%f66, %f75;
	setp.eq.f32 	%p25, %f66, 0f3A00B43C;
	selp.f32 	%f67, %f75, %f65, %p25;
	and.b32  	%r108, %r121, 1;
	setp.eq.b32 	%p26, %r108, 1;
	neg.f32 	%f68, %f67;
	rcp.approx.ftz.f32 	%f69, %f68;
	selp.f32 	%f70, %f69, %f67, %p26;
	add.f32 	%f76, %f13, %f70;
	add.s32 	%r109, %r109, 1;
	setp.ne.s32 	%p27, %r109, %r44;
	@%p27 bra 	$L__BB0_4;
$L__BB0_29:
	setp.ne.s32 	%p28, %r1, 0;
	setp.leu.f32 	%p29, %f76, 0f461C4000;
	or.pred  	%p30, %p28, %p29;
	@%p30 bra 	$L__BB0_31;
	st.global.f32 	[%rd1], %f76;
$L__BB0_31:
	ret;

}


// ===== COMPILED SASS (sm_100) =====

	.target	sm_100

	.elftype	@"ET_EXEC"


//--------------------- .note.nv.tkinfo           --------------------------
	.section	.note.nv.tkinfo,"",@"SHT_NOTE"
	.sectionflags	@"SHF_NOTE_NV_TKINFO"
	.tkinfo
        /*0018*/ 	.word	0x00000002
        /*0030*/ 	.string	""
        /*0030*/ 	.string	"ptxas"
        /*0030*/ 	.string	"Cuda compilation tools, release 13.0, V13.0.88"
        /*0030*/ 	.string	"Build cuda_13.0.r13.0/compiler.36424714_0"
        /*0030*/ 	.string	"-arch sm_100 -m 64 "



//--------------------- .note.nv.cuinfo           --------------------------
	.section	.note.nv.cuinfo,"",@"SHT_NOTE"
	.sectionflags	@"SHF_NOTE_NV_CUINFO"
        /*0018*/ 	.short	0x0002
        /*001a*/ 	.short	0x0064
        /*001c*/ 	.short	0x0082
	.zero		2


//--------------------- .nv.info                  --------------------------
	.section	.nv.info,"",@"SHT_CUDA_INFO"
	.align	4


	//----- nvinfo : EIATTR_REGCOUNT
	.align		4
        /*0000*/ 	.byte	0x04, 0x2f
        /*0002*/ 	.short	(.L_2 - .L_1)
	.align		4
.L_1:
        /*0004*/ 	.word	index@(_Z20compute_bound_kernelPfi)
        /*0008*/ 	.word	0x0000001e


	//----- nvinfo : EIATTR_FRAME_SIZE
	.align		4
.L_2:
        /*000c*/ 	.byte	0x04, 0x11
        /*000e*/ 	.short	(.L_4 - .L_3)
	.align		4
.L_3:
        /*0010*/ 	.word	index@(_Z20compute_bound_kernelPfi)
        /*0014*/ 	.word	0x00000000


	//----- nvinfo : EIATTR_MIN_STACK_SIZE
	.align		4
.L_4:
        /*0018*/ 	.byte	0x04, 0x12
        /*001a*/ 	.short	(.L_6 - .L_5)
	.align		4
.L_5:
        /*001c*/ 	.word	index@(_Z20compute_bound_kernelPfi)
        /*0020*/ 	.word	0x00000000
.L_6:


//--------------------- .nv.compat                --------------------------
	.section	.nv.compat,"",@"SHT_CUDA_COMPAT_INFO"
	.align	4
        /*0000*/ 	.byte	0x02, 0x09, 0x00, 0x00, 0x02, 0x02, 0x01, 0x00, 0x02, 0x05, 0x05, 0x00, 0x03, 0x07, 0x01, 0x01
        /*0010*/ 	.byte	0x02, 0x03, 0x00, 0x00, 0x02, 0x06, 0x01, 0x00, 0x04, 0x0b, 0x08, 0x00, 0x01, 0x00, 0x00, 0x00
        /*0020*/ 	.byte	0x00, 0x00, 0x00, 0x00


//--------------------- .nv.info._Z20compute_bound_kernelPfi --------------------------
	.section	.nv.info._Z20compute_bound_kernelPfi,"",@"SHT_CUDA_INFO"
	.sectionflags	@""
	.align	4


	//----- nvinfo : EIATTR_CUDA_API_VERSION
	.align		4
        /*0000*/ 	.byte	0x04, 0x37
        /*0002*/ 	.short	(.L_8 - .L_7)
.L_7:
        /*0004*/ 	.word	0x00000082


	//----- nvinfo : EIATTR_KPARAM_INFO
	.align		4
.L_8:
        /*0008*/ 	.byte	0x04, 0x17
        /*000a*/ 	.short	(.L_10 - .L_9)
.L_9:
        /*000c*/ 	.word	0x00000000
        /*0010*/ 	.short	0x0001
        /*0012*/ 	.short	0x0008
        /*0014*/ 	.byte	0x00, 0xf0, 0x11, 0x00


	//----- nvinfo : EIATTR_KPARAM_INFO
	.align		4
.L_10:
        /*0018*/ 	.byte	0x04, 0x17
        /*001a*/ 	.short	(.L_12 - .L_11)
.L_11:
        /*001c*/ 	.word	0x00000000
        /*0020*/ 	.short	0x0000
        /*0022*/ 	.short	0x0000
        /*0024*/ 	.byte	0x00, 0xf5, 0x21, 0x00


	//----- nvinfo : EIATTR_SPARSE_MMA_MASK
	.align		4
.L_12:
        /*0028*/ 	.byte	0x03, 0x50
        /*002a*/ 	.short	0x0000


	//----- nvinfo : EIATTR_MAXREG_COUNT
	.align		4
        /*002c*/ 	.byte	0x03, 0x1b
        /*002e*/ 	.short	0x00ff


	//----- nvinfo : EIATTR_MERCURY_ISA_VERSION
	.align		4
        /*0030*/ 	.byte	0x03, 0x5f
        /*0032*/ 	.short	0x0101


	//----- nvinfo : EIATTR_VRC_CTA_INIT_COUNT
	.align		4
        /*0034*/ 	.byte	0x02, 0x4a
	.zero		1
	.zero		1


	//----- nvinfo : EIATTR_EXIT_INSTR_OFFSETS
	.align		4
        /*0038*/ 	.byte	0x04, 0x1c
        /*003a*/ 	.short	(.L_14 - .L_13)


	//   ....[0]....
.L_13:
        /*003c*/ 	.word	0x000016f0


	//   ....[1]....
        /*0040*/ 	.word	0x00001720


	//----- nvinfo : EIATTR_CRS_STACK_SIZE
	.align		4
.L_14:
        /*0044*/ 	.byte	0x04, 0x1e
        /*0046*/ 	.short	(.L_16 - .L_15)
.L_15:
        /*0048*/ 	.word	0x00000000


	//----- nvinfo : EIATTR_CBANK_PARAM_SIZE
	.align		4
.L_16:
        /*004c*/ 	.byte	0x03, 0x19
        /*004e*/ 	.short	0x000c


	//----- nvinfo : EIATTR_PARAM_CBANK
	.align		4
        /*0050*/ 	.byte	0x04, 0x0a
        /*0052*/ 	.short	(.L_18 - .L_17)
	.align		4
.L_17:
        /*0054*/ 	.word	index@(.nv.constant0._Z20compute_bound_kernelPfi)
        /*0058*/ 	.short	0x0380
        /*005a*/ 	.short	0x000c


	//----- nvinfo : EIATTR_SW_WAR
	.align		4
.L_18:
        /*005c*/ 	.byte	0x04, 0x36
        /*005e*/ 	.short	(.L_20 - .L_19)
.L_19:
        /*0060*/ 	.word	0x00000008
.L_20:


//--------------------- .nv.callgraph             --------------------------
	.section	.nv.callgraph,"",@"SHT_CUDA_CALLGRAPH"
	.align	4
	.sectionentsize	8
	.align		4
        /*0000*/ 	.word	0x00000000
	.align		4
        /*0004*/ 	.word	0xffffffff
	.align		4
        /*0008*/ 	.word	0x00000000
	.align		4
        /*000c*/ 	.word	0xfffffffe
	.align		4
        /*0010*/ 	.word	0x00000000
	.align		4
        /*0014*/ 	.word	0xfffffffd
	.align		4
        /*0018*/ 	.word	0x00000000
	.align		4
        /*001c*/ 	.word	0xfffffffc


//--------------------- .nv.constant4             --------------------------
	.section	.nv.constant4,"a",@progbits
	.align	8
	.align		8
.nv.constant4:
        /*0000*/ 	.dword	__cudart_i2opi_f


//--------------------- .text._Z20compute_bound_kernelPfi --------------------------
	.section	.text._Z20compute_bound_kernelPfi,"ax",@progbits
	.align	128
        .global         _Z20compute_bound_kernelPfi
        .type           _Z20compute_bound_kernelPfi,@function
        .size           _Z20compute_bound_kernelPfi,(.L_x_20 - _Z20compute_bound_kernelPfi)
        .other          _Z20compute_bound_kernelPfi,@"STO_CUDA_ENTRY STV_DEFAULT"
_Z20compute_bound_kernelPfi:
.text._Z20compute_bound_kernelPfi:
[----:B------:R-:W-:Y:S01]  /*0000*/  LDC R1, c[0x0][0x37c] ;  /* 0x0000df00ff017b82 */ /* 0x000fe20000000800 */
[----:B------:R-:W0:Y:S01]  /*0010*/  S2R R21, SR_TID.X ;  /* 0x0000000000157919 */ /* 0x000e220000002100 */
[----:B------:R-:W1:Y:S01]  /*0020*/  LDCU.64 UR8, c[0x0][0x358] ;  /* 0x00006b00ff0877ac */ /* 0x000e620008000a00 */
[----:B------:R-:W-:Y:S01]  /*0030*/  BSSY.RECONVERGENT B0, `(.L_x_0) ;  /* 0x0000006000007945 */ /* 0x000fe20003800200 */
[----:B------:R-:W-:Y:S01]  /*0040*/  IMAD.MOV.U32 R9, RZ, RZ, 0x3f800000 ;  /* 0x3f800000ff097424 */ /* 0x000fe200078e00ff */
[----:B0-----:R-:W-:-:S13]  /*0050*/  ISETP.NE.AND P0, PT, R21, RZ, PT ;  /* 0x000000ff1500720c */ /* 0x001fda0003f05270 */
[----:B-1----:R-:W-:Y:S05]  /*0060*/  @P0 BRA `(.L_x_1) ;  /* 0x0000000000080947 */ /* 0x002fea0003800000 */
[----:B------:R-:W0:Y:S02]  /*0070*/  LDC.64 R2, c[0x0][0x380] ;  /* 0x0000e000ff027b82 */ /* 0x000e240000000a00 */
[----:B0-----:R0:W5:Y:S02]  /*0080*/  LDG.E R9, desc[UR8][R2.64] ;  /* 0x0000000802097981 */ /* 0x001164000c1e1900 */
.L_x_1:
[----:B------:R-:W-:Y:S05]  /*0090*/  BSYNC.RECONVERGENT B0 ;  /* 0x0000000000007941 */ /* 0x000fea0003800200 */
.L_x_0:
[----:B------:R-:W1:Y:S02]  /*00a0*/  LDCU UR4, c[0x0][0x388] ;  /* 0x00007100ff0477ac */ /* 0x000e640008000800 */
[----:B-1----:R-:W-:-:S09]  /*00b0*/  UISETP.GE.AND UP0, UPT, UR4, 0x1, UPT ;  /* 0x000000010400788c */ /* 0x002fd2000bf06270 */
[----:B------:R-:W-:Y:S05]  /*00c0*/  BRA.U !UP0, `(.L_x_2) ;  /* 0x0000001508807547 */ /* 0x000fea000b800000 */
[----:B------:R-:W-:-:S05]  /*00d0*/  UMOV UR4, URZ ;  /* 0x000000ff00047c82 */ /* 0x000fca0008000000 */
.L_x_18:
[C---:B-----5:R-:W-:Y:S01]  /*00e0*/  FMUL R0, R9.reuse, 0.63661974668502807617 ;  /* 0x3f22f98309007820 */ /* 0x060fe20000400000 */
[----:B------:R-:W-:Y:S01]  /*00f0*/  FSETP.GE.AND P0, PT, |R9|, 105615, PT ;  /* 0x47ce47800900780b */ /* 0x000fe20003f06200 */
[----:B------:R-:W-:Y:S04]  /*0100*/  BSSY.RECONVERGENT B0, `(.L_x_3) ;  /* 0x0000069000007945 */ /* 0x000fe80003800200 */
[----:B------:R-:W0:Y:S02]  /*0110*/  F2I.NTZ R0, R0 ;  /* 0x0000000000007305 */ /* 0x000e240000203100 */
[----:B0-----:R-:W-:Y:S01]  /*0120*/  I2FP.F32.S32 R2, R0 ;  /* 0x0000000000027245 */ /* 0x001fe20000201400 */
[----:B------:R-:W-:-:S04]  /*0130*/  IMAD.MOV.U32 R10, RZ, RZ, R0 ;  /* 0x000000ffff0a7224 */ /* 0x000fc800078e0000 */
[----:B------:R-:W-:-:S04]  /*0140*/  FFMA R3, R2, -1.5707962512969970703, R9 ;  /* 0xbfc90fda02037823 */ /* 0x000fc80000000009 */
[----:B------:R-:W-:-:S04]  /*0150*/  FFMA R3, R2, -7.5497894158615963534e-08, R3 ;  /* 0xb3a2216802037823 */ /* 0x000fc80000000003 */
[----:B------:R-:W-:-:S04]  /*0160*/  FFMA R11, R2, -5.3903029534742383927e-15, R3 ;  /* 0xa7c234c5020b7823 */ /* 0x000fc80000000003 */
[----:B------:R-:W-:Y:S01]  /*0170*/  IMAD.MOV.U32 R4, RZ, RZ, R11 ;  /* 0x000000ffff047224 */ /* 0x000fe200078e000b */
[----:B------:R-:W-:Y:S06]  /*0180*/  @!P0 BRA `(.L_x_4) ;  /* 0x0000000400808947 */ /* 0x000fec0003800000 */
[----:B------:R-:W-:-:S13]  /*0190*/  FSETP.NEU.AND P0, PT, |R9|, +INF , PT ;  /* 0x7f8000000900780b */ /* 0x000fda0003f0d200 */
[----:B------:R-:W-:Y:S01]  /*01a0*/  @!P0 FMUL R4, RZ, R9 ;  /* 0x00000009ff048220 */ /* 0x000fe20000400000 */
[----:B------:R-:W-:Y:S01]  /*01b0*/  @!P0 IMAD.MOV.U32 R0, RZ, RZ, RZ ;  /* 0x000000ffff008224 */ /* 0x000fe200078e00ff */
[----:B------:R-:W-:Y:S06]  /*01c0*/  @!P0 BRA `(.L_x_4) ;  /* 0x0000000400708947 */ /* 0x000fec0003800000 */
[----:B------:R-:W-:Y:S01]  /*01d0*/  IMAD.SHL.U32 R2, R9, 0x100, RZ ;  /* 0x0000010009027824 */ /* 0x000fe200078e00ff */
[----:B------:R-:W0:Y:S01]  /*01e0*/  LDCU.64 UR10, c[0x4][URZ] ;  /* 0x01000000ff0a77ac */ /* 0x000e220008000a00 */
[----:B------:R-:W-:Y:S02]  /*01f0*/  IMAD.MOV.U32 R0, RZ, RZ, RZ ;  /* 0x000000ffff007224 */ /* 0x000fe400078e00ff */
[----:B------:R-:W-:Y:S01]  /*0200*/  IMAD.MOV.U32 R6, RZ, RZ, RZ ;  /* 0x000000ffff067224 */ /* 0x000fe200078e00ff */
[----:B------:R-:W-:Y:S01]  /*0210*/  LOP3.LUT R7, R2, 0x80000000, RZ, 0xfc, !PT ;  /* 0x8000000002077812 */ /* 0x000fe200078efcff */
[----:B------:R-:W-:Y:S01]  /*0220*/  UMOV UR6, URZ ;  /* 0x000000ff00067c82 */ /* 0x000fe20008000000 */
[----:B------:R-:W-:-:S05]  /*0230*/  UMOV UR5, URZ ;  /* 0x000000ff00057c82 */ /* 0x000fca0008000000 */
.L_x_5:
[----:B0-----:R-:W-:Y:S01]  /*0240*/  IMAD.U32 R4, RZ, RZ, UR10 ;  /* 0x0000000aff047e24 */ /* 0x001fe2000f8e00ff */
[----:B------:R-:W-:-:S05]  /*0250*/  MOV R5, UR11 ;  /* 0x0000000b00057c02 */ /* 0x000fca0008000f00 */
[----:B------:R-:W2:Y:S01]  /*0260*/  LDG.E.CONSTANT R2, desc[UR8][R4.64] ;  /* 0x0000000804027981 */ /* 0x000ea2000c1e9900 */
[----:B------:R-:W-:Y:S01]  /*0270*/  UIADD3 UR5, UPT, UPT, UR5, 0x1, URZ ;  /* 0x0000000105057890 */ /* 0x000fe2000fffe0ff */
[C---:B------:R-:W-:Y:S01]  /*0280*/  ISETP.EQ.AND P0, PT, R6.reuse, RZ, PT ;  /* 0x000000ff0600720c */ /* 0x040fe20003f02270 */
[----:B------:R-:W-:Y:S01]  /*0290*/  UIADD3 UR10, UP1, UPT, UR10, 0x4, URZ ;  /* 0x000000040a0a7890 */ /* 0x000fe2000ff3e0ff */
[C---:B------:R-:W-:Y:S01]  /*02a0*/  ISETP.EQ.AND P1, PT, R6.reuse, 0x4, PT ;  /* 0x000000040600780c */ /* 0x040fe20003f22270 */
[----:B------:R-:W-:Y:S01]  /*02b0*/  UISETP.NE.AND UP0, UPT, UR5, 0x6, UPT ;  /* 0x000000060500788c */ /* 0x000fe2000bf05270 */
[C---:B------:R-:W-:Y:S01]  /*02c0*/  ISETP.EQ.AND P2, PT, R6.reuse, 0x8, PT ;  /* 0x000000080600780c */ /* 0x040fe20003f42270 */
[----:B------:R-:W-:Y:S01]  /*02d0*/  UIADD3.X UR11, UPT, UPT, URZ, UR11, URZ, UP1, !UPT ;  /* 0x0000000bff0b7290 */ /* 0x000fe20008ffe4ff */
[C---:B------:R-:W-:Y:S02]  /*02e0*/  ISETP.EQ.AND P3, PT, R6.reuse, 0xc, PT ;  /* 0x0000000c0600780c */ /* 0x040fe40003f62270 */
[----:B------:R-:W-:-:S02]  /*02f0*/  ISETP.EQ.AND P4, PT, R6, 0x10, PT ;  /* 0x000000100600780c */ /* 0x000fc40003f82270 */
[C---:B------:R-:W-:Y:S01]  /*0300*/  ISETP.EQ.AND P5, PT, R6.reuse, 0x14, PT ;  /* 0x000000140600780c */ /* 0x040fe20003fa2270 */
[----:B------:R-:W-:Y:S02]  /*0310*/  VIADD R6, R6, 0x4 ;  /* 0x0000000406067836 */ /* 0x000fe40000000000 */
[----:B--2---:R-:W-:-:S03]  /*0320*/  IMAD.WIDE.U32 R2, R2, R7, RZ ;  /* 0x0000000702027225 */ /* 0x004fc600078e00ff */
[----:B------:R-:W-:-:S04]  /*0330*/  IADD3 R2, P6, PT, R2, R0, RZ ;  /* 0x0000000002027210 */ /* 0x000fc80007fde0ff */
[----:B------:R-:W-:Y:S01]  /*0340*/  IADD3.X R0, PT, PT, R3, UR6, RZ, P6, !PT ;  /* 0x0000000603007c10 */ /* 0x000fe2000b7fe4ff */
[--C-:B------:R-:W-:Y:S02]  /*0350*/  @P0 IMAD.MOV.U32 R8, RZ, RZ, R2.reuse ;  /* 0x000000ffff080224 */ /* 0x100fe400078e0002 */
[--C-:B------:R-:W-:Y:S02]  /*0360*/  @P1 IMAD.MOV.U32 R20, RZ, RZ, R2.reuse ;  /* 0x000000ffff141224 */ /* 0x100fe400078e0002 */
[--C-:B------:R-:W-:Y:S02]  /*0370*/  @P2 IMAD.MOV.U32 R19, RZ, RZ, R2.reuse ;  /* 0x000000ffff132224 */ /* 0x100fe400078e0002 */
[--C-:B------:R-:W-:Y:S02]  /*0380*/  @P3 IMAD.MOV.U32 R18, RZ, RZ, R2.reuse ;  /* 0x000000ffff123224 */ /* 0x100fe400078e0002 */
[--C-:B------:R-:W-:Y:S02]  /*0390*/  @P4 IMAD.MOV.U32 R17, RZ, RZ, R2.reuse ;  /* 0x000000ffff114224 */ /* 0x100fe400078e0002 */
[----:B------:R-:W-:Y:S01]  /*03a0*/  @P5 IMAD.MOV.U32 R16, RZ, RZ, R2 ;  /* 0x000000ffff105224 */ /* 0x000fe200078e0002 */
[----:B------:R-:W-:Y:S06]  /*03b0*/  BRA.U UP0, `(.L_x_5) ;  /* 0xfffffffd00a07547 */ /* 0x000fec000b83ffff */
[----:B------:R-:W-:Y:S01]  /*03c0*/  SHF.R.U32.HI R2, RZ, 0x17, R9 ;  /* 0x00000017ff027819 */ /* 0x000fe20000011609 */
[----:B------:R-:W-:Y:S03]  /*03d0*/  BSSY.RECONVERGENT B1, `(.L_x_6) ;  /* 0x0000029000017945 */ /* 0x000fe60003800200 */
[C---:B------:R-:W-:Y:S02]  /*03e0*/  LOP3.LUT R3, R2.reuse, 0xe0, RZ, 0xc0, !PT ;  /* 0x000000e002037812 */ /* 0x040fe400078ec0ff */
[----:B------:R-:W-:Y:S02]  /*03f0*/  LOP3.LUT P6, RZ, R2, 0x1f, RZ, 0xc0, !PT ;  /* 0x0000001f02ff7812 */ /* 0x000fe400078cc0ff */
[----:B------:R-:W-:-:S04]  /*0400*/  IADD3 R3, PT, PT, R3, -0x80, RZ ;  /* 0xffffff8003037810 */ /* 0x000fc80007ffe0ff */
[----:B------:R-:W-:-:S05]  /*0410*/  SHF.R.U32.HI R3, RZ, 0x5, R3 ;  /* 0x00000005ff037819 */ /* 0x000fca0000011603 */
[----:B------:R-:W-:-:S05]  /*0420*/  IMAD.U32 R5, R3, -0x4, RZ ;  /* 0xfffffffc03057824 */ /* 0x000fca00078e00ff */
[C---:B------:R-:W-:Y:S02]  /*0430*/  ISETP.EQ.AND P3, PT, R5.reuse, -0x18, PT ;  /* 0xffffffe80500780c */ /* 0x040fe40003f62270 */
[C---:B------:R-:W-:Y:S02]  /*0440*/  ISETP.EQ.AND P4, PT, R5.reuse, -0x14, PT ;  /* 0xffffffec0500780c */ /* 0x040fe40003f82270 */
[C---:B------:R-:W-:Y:S02]  /*0450*/  ISETP.EQ.AND P2, PT, R5.reuse, -0x10, PT ;  /* 0xfffffff00500780c */ /* 0x040fe40003f42270 */
[C---:B------:R-:W-:Y:S02]  /*0460*/  ISETP.EQ.AND P1, PT, R5.reuse, -0xc, PT ;  /* 0xfffffff40500780c */ /* 0x040fe40003f22270 */
[C---:B------:R-:W-:Y:S02]  /*0470*/  ISETP.EQ.AND P0, PT, R5.reuse, -0x8, PT ;  /* 0xfffffff80500780c */ /* 0x040fe40003f02270 */
[----:B------:R-:W-:-:S03]  /*0480*/  ISETP.EQ.AND P5, PT, R5, RZ, PT ;  /* 0x000000ff0500720c */ /* 0x000fc60003fa2270 */
[--C-:B------:R-:W-:Y:S01]  /*0490*/  @P3 IMAD.MOV.U32 R3, RZ, RZ, R8.reuse ;  /* 0x000000ffff033224 */ /* 0x100fe200078e0008 */
[C---:B------:R-:W-:Y:S01]  /*04a0*/  ISETP.EQ.AND P3, PT, R5.reuse, -0x4, PT ;  /* 0xfffffffc0500780c */ /* 0x040fe20003f62270 */
[----:B------:R-:W-:Y:S02]  /*04b0*/  @P4 IMAD.MOV.U32 R4, RZ, RZ, R8 ;  /* 0x000000ffff044224 */ /* 0x000fe400078e0008 */
[--C-:B------:R-:W-:Y:S01]  /*04c0*/  @P4 IMAD.MOV.U32 R3, RZ, RZ, R20.reuse ;  /* 0x000000ffff034224 */ /* 0x100fe200078e0014 */
[----:B------:R-:W-:Y:S01]  /*04d0*/  ISETP.EQ.AND P4, PT, R5, 0x4, PT ;  /* 0x000000040500780c */ /* 0x000fe20003f82270 */
[----:B------:R-:W-:Y:S01]  /*04e0*/  @P2 IMAD.MOV.U32 R3, RZ, RZ, R19 ;  /* 0x000000ffff032224 */ /* 0x000fe200078e0013 */
[----:B------:R-:W-:Y:S01]  /*04f0*/  @P1 MOV R3, R18 ;  /* 0x0000001200031202 */ /* 0x000fe20000000f00 */
[----:B------:R-:W-:Y:S02]  /*0500*/  @P0 IMAD.MOV.U32 R3, RZ, RZ, R17 ;  /* 0x000000ffff030224 */ /* 0x000fe400078e0011 */
[----:B------:R-:W-:-:S02]  /*0510*/  @P2 IMAD.MOV.U32 R4, RZ, RZ, R20 ;  /* 0x000000ffff042224 */ /* 0x000fc400078e0014 */
[----:B------:R-:W-:Y:S02]  /*0520*/  @P1 IMAD.MOV.U32 R4, RZ, RZ, R19 ;  /* 0x000000ffff041224 */ /* 0x000fe400078e0013 */
[----:B------:R-:W-:Y:S02]  /*0530*/  @P3 IMAD.MOV.U32 R3, RZ, RZ, R16 ;  /* 0x000000ffff033224 */ /* 0x000fe400078e0010 */
[----:B------:R-:W-:Y:S02]  /*0540*/  @P5 IMAD.MOV.U32 R3, RZ, RZ, R0 ;  /* 0x000000ffff035224 */ /* 0x000fe400078e0000 */
[----:B------:R-:W-:Y:S02]  /*0550*/  @P0 IMAD.MOV.U32 R4, RZ, RZ, R18 ;  /* 0x000000ffff040224 */ /* 0x000fe400078e0012 */
[----:B------:R-:W-:Y:S01]  /*0560*/  @P3 IMAD.MOV.U32 R4, RZ, RZ, R17 ;  /* 0x000000ffff043224 */ /* 0x000fe200078e0011 */
[----:B------:R-:W-:Y:S01]  /*0570*/  MOV R6, R3 ;  /* 0x0000000300067202 */ /* 0x000fe20000000f00 */
[----:B------:R-:W-:-:S02]  /*0580*/  @P5 IMAD.MOV.U32 R4, RZ, RZ, R16 ;  /* 0x000000ffff045224 */ /* 0x000fc400078e0010 */
[----:B------:R-:W-:Y:S01]  /*0590*/  @P4 IMAD.MOV.U32 R4, RZ, RZ, R0 ;  /* 0x000000ffff044224 */ /* 0x000fe200078e0000 */
[----:B------:R-:W-:Y:S06]  /*05a0*/  @!P6 BRA `(.L_x_7) ;  /* 0x00000000002ce947 */ /* 0x000fec0003800000 */
[----:B------:R-:W-:Y:S02]  /*05b0*/  @P2 IMAD.MOV.U32 R3, RZ, RZ, R8 ;  /* 0x000000ffff032224 */ /* 0x000fe400078e0008 */
[----:B------:R-:W-:Y:S02]  /*05c0*/  @P1 IMAD.MOV.U32 R3, RZ, RZ, R20 ;  /* 0x000000ffff031224 */ /* 0x000fe400078e0014 */
[----:B------:R-:W-:Y:S01]  /*05d0*/  @P0 IMAD.MOV.U32 R3, RZ, RZ, R19 ;  /* 0x000000ffff030224 */ /* 0x000fe200078e0013 */
[----:B------:R-:W-:Y:S01]  /*05e0*/  ISETP.EQ.AND P0, PT, R5, 0x8, PT ;  /* 0x000000080500780c */ /* 0x000fe20003f02270 */
[----:B------:R-:W-:Y:S01]  /*05f0*/  @P3 IMAD.MOV.U32 R3, RZ, RZ, R18 ;  /* 0x000000ffff033224 */ /* 0x000fe200078e0012 */
[----:B------:R-:W-:Y:S01]  /*0600*/  LOP3.LUT R5, R2, 0x1f, RZ, 0xc0, !PT ;  /* 0x0000001f02057812 */ /* 0x000fe200078ec0ff */
[----:B------:R-:W-:Y:S02]  /*0610*/  @P5 IMAD.MOV.U32 R3, RZ, RZ, R17 ;  /* 0x000000ffff035224 */ /* 0x000fe400078e0011 */
[----:B------:R-:W-:Y:S01]  /*0620*/  @P4 IMAD.MOV.U32 R3, RZ, RZ, R16 ;  /* 0x000000ffff034224 */ /* 0x000fe200078e0010 */
[----:B------:R-:W-:-:S07]  /*0630*/  SHF.L.W.U32.HI R6, R4, R5, R6 ;  /* 0x0000000504067219 */ /* 0x000fce0000010e06 */
[----:B------:R-:W-:-:S05]  /*0640*/  @P0 IMAD.MOV.U32 R3, RZ, RZ, R0 ;  /* 0x000000ffff030224 */ /* 0x000fca00078e0000 */
[----:B------:R-:W-:-:S07]  /*0650*/  SHF.L.W.U32.HI R4, R3, R5, R4 ;  /* 0x0000000503047219 */ /* 0x000fce0000010e04 */
.L_x_7:
[----:B------:R-:W-:Y:S05]  /*0660*/  BSYNC.RECONVERGENT B1 ;  /* 0x0000000000017941 */ /* 0x000fea0003800200 */
.L_x_6:
[C---:B------:R-:W-:Y:S01]  /*0670*/  SHF.L.W.U32.HI R7, R4.reuse, 0x2, R6 ;  /* 0x0000000204077819 */ /* 0x040fe20000010e06 */
[----:B------:R-:W-:Y:S01]  /*0680*/  UMOV UR6, 0x54442d19 ;  /* 0x54442d1900067882 */ /* 0x000fe20000000000 */
[----:B------:R-:W-:Y:S01]  /*0690*/  SHF.L.U32 R4, R4, 0x2, RZ ;  /* 0x0000000204047819 */ /* 0x000fe200000006ff */
[----:B------:R-:W-:Y:S01]  /*06a0*/  UMOV UR7, 0x3bf921fb ;  /* 0x3bf921fb00077882 */ /* 0x000fe20000000000 */
[----:B------:R-:W-:Y:S02]  /*06b0*/  SHF.R.S32.HI R0, RZ, 0x1f, R7 ;  /* 0x0000001fff007819 */ /* 0x000fe40000011407 */
[----:B------:R-:W-:Y:S02]  /*06c0*/  ISETP.GE.AND P0, PT, R9, RZ, PT ;  /* 0x000000ff0900720c */ /* 0x000fe40003f06270 */
[C---:B------:R-:W-:Y:S02]  /*06d0*/  LOP3.LUT R4, R0.reuse, R4, RZ, 0x3c, !PT ;  /* 0x0000000400047212 */ /* 0x040fe400078e3cff */
[----:B------:R-:W-:-:S02]  /*06e0*/  LOP3.LUT R5, R0, R7, RZ, 0x3c, !PT ;  /* 0x0000000700057212 */ /* 0x000fc400078e3cff */
[----:B------:R-:W-:Y:S02]  /*06f0*/  SHF.R.U32.HI R0, RZ, 0x1e, R6 ;  /* 0x0000001eff007819 */ /* 0x000fe40000011606 */
[----:B------:R-:W0:Y:S01]  /*0700*/  I2F.F64.S64 R2, R4 ;  /* 0x0000000400027312 */ /* 0x000e220000301c00 */
[C---:B------:R-:W-:Y:S02]  /*0710*/  LOP3.LUT R6, R7.reuse, R9, RZ, 0x3c, !PT ;  /* 0x0000000907067212 */ /* 0x040fe400078e3cff */
[----:B------:R-:W-:Y:S02]  /*0720*/  LEA.HI R0, R7, R0, RZ, 0x1 ;  /* 0x0000000007007211 */ /* 0x000fe400078f08ff */
[----:B------:R-:W-:-:S03]  /*0730*/  ISETP.GE.AND P1, PT, R6, RZ, PT ;  /* 0x000000ff0600720c */ /* 0x000fc60003f26270 */
[----:B------:R-:W-:-:S04]  /*0740*/  IMAD.MOV R6, RZ, RZ, -R0 ;  /* 0x000000ffff067224 */ /* 0x000fc800078e0a00 */
[----:B------:R-:W-:Y:S01]  /*0750*/  @!P0 IMAD.MOV.U32 R0, RZ, RZ, R6 ;  /* 0x000000ffff008224 */ /* 0x000fe200078e0006 */
[----:B0-----:R-:W-:-:S10]  /*0760*/  DMUL R2, R2, UR6 ;  /* 0x0000000602027c28 */ /* 0x001fd40008000000 */
[----:B------:R-:W0:Y:S02]  /*0770*/  F2F.F32.F64 R2, R2 ;  /* 0x0000000200027310 */ /* 0x000e240000301000 */
[----:B0-----:R-:W-:-:S07]  /*0780*/  FSEL R4, -R2, R2, !P1 ;  /* 0x0000000202047208 */ /* 0x001fce0004800100 */
.L_x_4:
[----:B------:R-:W-:Y:S05]  /*0790*/  BSYNC.RECONVERGENT B0 ;  /* 0x0000000000007941 */ /* 0x000fea0003800200 */
.L_x_3:
[----:B------:R-:W-:Y:S02]  /*07a0*/  IMAD.MOV.U32 R13, RZ, RZ, 0x37cbac00 ;  /* 0x37cbac00ff0d7424 */ /* 0x000fe400078e00ff */
[----:B------:R-:W-:Y:S01]  /*07b0*/  FMUL R2, R4, R4 ;  /* 0x0000000404027220 */ /* 0x000fe20000400000 */
[C---:B------:R-:W-:Y:S01]  /*07c0*/  LOP3.LUT R5, R0.reuse, 0x1, RZ, 0xc0, !PT ;  /* 0x0000000100057812 */ /* 0x040fe200078ec0ff */
[----:B------:R-:W-:Y:S01]  /*07d0*/  IMAD.MOV.U32 R14, RZ, RZ, 0x3d2aaabb ;  /* 0x3d2aaabbff0e7424 */ /* 0x000fe200078e00ff */
[----:B------:R-:W-:Y:S01]  /*07e0*/  LOP3.LUT P1, RZ, R0, 0x2, RZ, 0xc0, !PT ;  /* 0x0000000200ff7812 */ /* 0x000fe2000782c0ff */
[----:B------:R-:W-:Y:S01]  /*07f0*/  FFMA R3, R2, R13, -0.0013887860113754868507 ;  /* 0xbab607ed02037423 */ /* 0x000fe2000000000d */
[----:B------:R-:W-:Y:S01]  /*0800*/  ISETP.NE.U32.AND P0, PT, R5, 0x1, PT ;  /* 0x000000010500780c */ /* 0x000fe20003f05070 */
[----:B------:R-:W-:Y:S01]  /*0810*/  IMAD.MOV.U32 R12, RZ, RZ, 0x3effffff ;  /* 0x3effffffff0c7424 */ /* 0x000fe200078e00ff */
[----:B------:R-:W-:Y:S02]  /*0820*/  BSSY.RECONVERGENT B0, `(.L_x_8) ;  /* 0x0000069000007945 */ /* 0x000fe40003800200 */
[----:B------:R-:W-:-:S02]  /*0830*/  FSEL R3, R3, -0.00019574658654164522886, !P0 ;  /* 0xb94d415303037808 */ /* 0x000fc40004000000 */
[----:B------:R-:W-:Y:S02]  /*0840*/  FSEL R5, R14, 0.0083327032625675201416, !P0 ;  /* 0x3c0885e40e057808 */ /* 0x000fe40004000000 */
[----:B------:R-:W-:Y:S02]  /*0850*/  FSEL R0, R4, 1, P0 ;  /* 0x3f80000004007808 */ /* 0x000fe40000000000 */
[----:B------:R-:W-:Y:S01]  /*0860*/  FSEL R4, -R12, -0.16666662693023681641, !P0 ;  /* 0xbe2aaaa80c047808 */ /* 0x000fe20004000100 */
[C---:B------:R-:W-:Y:S01]  /*0870*/  FFMA R3, R2.reuse, R3, R5 ;  /* 0x0000000302037223 */ /* 0x040fe20000000005 */
[----:B------:R-:W-:Y:S01]  /*0880*/  FSETP.GE.AND P0, PT, |R9|, 105615, PT ;  /* 0x47ce47800900780b */ /* 0x000fe20003f06200 */
[C---:B------:R-:W-:Y:S02]  /*0890*/  FFMA R15, R2.reuse, R0, RZ ;  /* 0x00000000020f7223 */ /* 0x040fe400000000ff */
[----:B------:R-:W-:Y:S01]  /*08a0*/  FFMA R3, R2, R3, R4 ;  /* 0x0000000302037223 */ /* 0x000fe20000000004 */
[----:B------:R-:W-:-:S03]  /*08b0*/  IMAD.MOV.U32 R2, RZ, RZ, R11 ;  /* 0x000000ffff027224 */ /* 0x000fc600078e000b */
[----:B------:R-:W-:Y:S01]  /*08c0*/  FFMA R15, R15, R3, R0 ;  /* 0x000000030f0f7223 */ /* 0x000fe20000000000 */
[----:B------:R-:W-:-:S03]  /*08d0*/  IMAD.MOV.U32 R0, RZ, RZ, R10 ;  /* 0x000000ffff007224 */ /* 0x000fc600078e000a */
[----:B------:R-:W-:Y:S02]  /*08e0*/  @P1 FADD R15, RZ, -R15 ;  /* 0x8000000fff0f1221 */ /* 0x000fe40000000000 */
[----:B------:R-:W-:Y:S05]  /*08f0*/  @!P0 BRA `(.L_x_9) ;  /* 0x00000004006c8947 */ /* 0x000fea0003800000 */
[----:B------:R-:W-:-:S13]  /*0900*/  FSETP.NEU.AND P0, PT, |R9|, +INF , PT ;  /* 0x7f8000000900780b */ /* 0x000fda0003f0d200 */
[----:B------:R-:W-:Y:S01]  /*0910*/  @!P0 FMUL R2, RZ, R9 ;  /* 0x00000009ff028220 */ /* 0x000fe20000400000 */
[----:B------:R-:W-:Y:S01]  /*0920*/  @!P0 MOV R0, RZ ;  /* 0x000000ff00008202 */ /* 0x000fe20000000f00 */
[----:B------:R-:W-:Y:S06]  /*0930*/  @!P0 BRA `(.L_x_9) ;  /* 0x00000004005c8947 */ /* 0x000fec0003800000 */
[----:B------:R-:W0:Y:S01]  /*0940*/  LDC.64 R2, c[0x4][RZ] ;  /* 0x01000000ff027b82 */ /* 0x000e220000000a00 */
[----:B------:R-:W-:Y:S01]  /*0950*/  IMAD.SHL.U32 R0, R9, 0x100, RZ ;  /* 0x0000010009007824 */ /* 0x000fe200078e00ff */
[----:B------:R-:W-:Y:S01]  /*0960*/  UMOV UR5, URZ ;  /* 0x000000ff00057c82 */ /* 0x000fe20008000000 */
[----:B------:R-:W-:Y:S02]  /*0970*/  IMAD.MOV.U32 R23, RZ, RZ, RZ ;  /* 0x000000ffff177224 */ /* 0x000fe400078e00ff */
[----:B------:R-:W-:Y:S01]  /*0980*/  IMAD.MOV.U32 R25, RZ, RZ, RZ ;  /* 0x000000ffff197224 */ /* 0x000fe200078e00ff */
[----:B------:R-:W-:-:S07]  /*0990*/  LOP3.LUT R27, R0, 0x80000000, RZ, 0xfc, !PT ;  /* 0x80000000001b7812 */ /* 0x000fce00078efcff */
.L_x_10:
[----:B0-----:R-:W-:-:S06]  /*09a0*/  IMAD.WIDE.U32 R4, R25, 0x4, R2 ;  /* 0x0000000419047825 */ /* 0x001fcc00078e0002 */
[----:B------:R-:W2:Y:S01]  /*09b0*/  LDG.E.CONSTANT R4, desc[UR8][R4.64] ;  /* 0x0000000804047981 */ /* 0x000ea2000c1e9900 */
[C---:B------:R-:W-:Y:S02]  /*09c0*/  IMAD.SHL.U32 R0, R25.reuse, 0x4, RZ ;  /* 0x0000000419007824 */ /* 0x040fe400078e00ff */
[----:B------:R-:W-:-:S03]  /*09d0*/  VIADD R25, R25, 0x1 ;  /* 0x0000000119197836 */ /* 0x000fc60000000000 */
[C---:B------:R-:W-:Y:S02]  /*09e0*/  ISETP.EQ.AND P0, PT, R0.reuse, RZ, PT ;  /* 0x000000ff0000720c */ /* 0x040fe40003f02270 */
[C---:B------:R-:W-:Y:S02]  /*09f0*/  ISETP.EQ.AND P5, PT, R0.reuse, 0x4, PT ;  /* 0x000000040000780c */ /* 0x040fe40003fa2270 */
[C---:B------:R-:W-:Y:S02]  /*0a00*/  ISETP.EQ.AND P4, PT, R0.reuse, 0x8, PT ;  /* 0x000000080000780c */ /* 0x040fe40003f82270 */
[C---:B------:R-:W-:Y:S02]  /*0a10*/  ISETP.EQ.AND P3, PT, R0.reuse, 0xc, PT ;  /* 0x0000000c0000780c */ /* 0x040fe40003f62270 */
[C---:B------:R-:W-:Y:S02]  /*0a20*/  ISETP.EQ.AND P2, PT, R0.reuse, 0x10, PT ;  /* 0x000000100000780c */ /* 0x040fe40003f42270 */
[----:B------:R-:W-:Y:S01]  /*0a30*/  ISETP.EQ.AND P1, PT, R0, 0x14, PT ;  /* 0x000000140000780c */ /* 0x000fe20003f22270 */
[----:B--2---:R-:W-:-:S03]  /*0a40*/  IMAD.WIDE.U32 R6, R4, R27, RZ ;  /* 0x0000001b04067225 */ /* 0x004fc600078e00ff */
[----:B------:R-:W-:-:S04]  /*0a50*/  IADD3 R0, P6, PT, R6, R23, RZ ;  /* 0x0000001706007210 */ /* 0x000fc80007fde0ff */
[----:B------:R-:W-:Y:S01]  /*0a60*/  IADD3.X R23, PT, PT, R7, UR5, RZ, P6, !PT ;  /* 0x0000000507177c10 */ /* 0x000fe2000b7fe4ff */
[--C-:B------:R-:W-:Y:S01]  /*0a70*/  @P0 IMAD.MOV.U32 R8, RZ, RZ, R0.reuse ;  /* 0x000000ffff080224 */ /* 0x100fe200078e0000 */
[----:B------:R-:W-:Y:S01]  /*0a80*/  ISETP.NE.AND P6, PT, R25, 0x6, PT ;  /* 0x000000061900780c */ /* 0x000fe20003fc5270 */
[--C-:B------:R-:W-:Y:S01]  /*0a90*/  @P5 IMAD.MOV.U32 R20, RZ, RZ, R0.reuse ;  /* 0x000000ffff145224 */ /* 0x100fe200078e0000 */
[----:B------:R-:W-:Y:S01]  /*0aa0*/  @P4 MOV R19, R0 ;  /* 0x0000000000134202 */ /* 0x000fe20000000f00 */
[--C-:B------:R-:W-:Y:S02]  /*0ab0*/  @P3 IMAD.MOV.U32 R18, RZ, RZ, R0.reuse ;  /* 0x000000ffff123224 */ /* 0x100fe400078e0000 */
[--C-:B------:R-:W-:Y:S02]  /*0ac0*/  @P2 IMAD.MOV.U32 R17, RZ, RZ, R0.reuse ;  /* 0x000000ffff112224 */ /* 0x100fe400078e0000 */
[----:B------:R-:W-:-:S06]  /*0ad0*/  @P1 IMAD.MOV.U32 R16, RZ, RZ, R0 ;  /* 0x000000ffff101224 */ /* 0x000fcc00078e0000 */
[----:B------:R-:W-:Y:S05]  /*0ae0*/  @P6 BRA `(.L_x_10) ;  /* 0xfffffffc00ac6947 */ /* 0x000fea000383ffff */
[----:B------:R-:W-:Y:S01]  /*0af0*/  SHF.R.U32.HI R4, RZ, 0x17, R9 ;  /* 0x00000017ff047819 */ /* 0x000fe20000011609 */
[----:B------:R-:W-:Y:S03]  /*0b00*/  BSSY.RECONVERGENT B1, `(.L_x_11) ;  /* 0x0000028000017945 */ /* 0x000fe60003800200 */
[C---:B------:R-:W-:Y:S02]  /*0b10*/  LOP3.LUT R0, R4.reuse, 0xe0, RZ, 0xc0, !PT ;  /* 0x000000e004007812 */ /* 0x040fe400078ec0ff */
[----:B------:R-:W-:-:S03]  /*0b20*/  LOP3.LUT P6, RZ, R4, 0x1f, RZ, 0xc0, !PT ;  /* 0x0000001f04ff7812 */ /* 0x000fc600078cc0ff */
[----:B------:R-:W-:-:S05]  /*0b30*/  VIADD R0, R0, 0xffffff80 ;  /* 0xffffff8000007836 */ /* 0x000fca0000000000 */
[----:B------:R-:W-:-:S05]  /*0b40*/  SHF.R.U32.HI R0, RZ, 0x5, R0 ;  /* 0x00000005ff007819 */ /* 0x000fca0000011600 */
[----:B------:R-:W-:-:S05]  /*0b50*/  IMAD.U32 R5, R0, -0x4, RZ ;  /* 0xfffffffc00057824 */ /* 0x000fca00078e00ff */
[C---:B------:R-:W-:Y:S02]  /*0b60*/  ISETP.EQ.AND P3, PT, R5.reuse, -0x18, PT ;  /* 0xffffffe80500780c */ /* 0x040fe40003f62270 */
[C---:B------:R-:W-:Y:S02]  /*0b70*/  ISETP.EQ.AND P4, PT, R5.reuse, -0x14, PT ;  /* 0xffffffec0500780c */ /* 0x040fe40003f82270 */
[C---:B------:R-:W-:Y:S02]  /*0b80*/  ISETP.EQ.AND P2, PT, R5.reuse, -0x10, PT ;  /* 0xfffffff00500780c */ /* 0x040fe40003f42270 */
[C---:B------:R-:W-:Y:S02]  /*0b90*/  ISETP.EQ.AND P1, PT, R5.reuse, -0xc, PT ;  /* 0xfffffff40500780c */ /* 0x040fe40003f22270 */
[C---:B------:R-:W-:Y:S02]  /*0ba0*/  ISETP.EQ.AND P0, PT, R5.reuse, -0x8, PT ;  /* 0xfffffff80500780c */ /* 0x040fe40003f02270 */
[----:B------:R-:W-:-:S03]  /*0bb0*/  ISETP.EQ.AND P5, PT, R5, 0x4, PT ;  /* 0x000000040500780c */ /* 0x000fc60003fa2270 */
[--C-:B------:R-:W-:Y:S01]  /*0bc0*/  @P3 IMAD.MOV.U32 R0, RZ, RZ, R8.reuse ;  /* 0x000000ffff003224 */ /* 0x100fe200078e0008 */
[C---:B------:R-:W-:Y:S01]  /*0bd0*/  ISETP.EQ.AND P3, PT, R5.reuse, -0x4, PT ;  /* 0xfffffffc0500780c */ /* 0x040fe20003f62270 */
[----:B------:R-:W-:Y:S01]  /*0be0*/  @P4 IMAD.MOV.U32 R2, RZ, RZ, R8 ;  /* 0x000000ffff024224 */ /* 0x000fe200078e0008 */
[----:B------:R-:W-:Y:S01]  /*0bf0*/  @P4 MOV R0, R20 ;  /* 0x0000001400004202 */ /* 0x000fe20000000f00 */
[----:B------:R-:W-:Y:S01]  /*0c00*/  @P2 IMAD.MOV.U32 R2, RZ, RZ, R20 ;  /* 0x000000ffff022224 */ /* 0x000fe200078e0014 */
[----:B------:R-:W-:Y:S01]  /*0c10*/  ISETP.EQ.AND P4, PT, R5, RZ, PT ;  /* 0x000000ff0500720c */ /* 0x000fe20003f82270 */
[--C-:B------:R-:W-:Y:S02]  /*0c20*/  @P2 IMAD.MOV.U32 R0, RZ, RZ, R19.reuse ;  /* 0x000000ffff002224 */ /* 0x100fe400078e0013 */
[----:B------:R-:W-:Y:S02]  /*0c30*/  @P1 IMAD.MOV.U32 R2, RZ, RZ, R19 ;  /* 0x000000ffff021224 */ /* 0x000fe400078e0013 */
[----:B------:R-:W-:-:S02]  /*0c40*/  @P1 IMAD.MOV.U32 R0, RZ, RZ, R18 ;  /* 0x000000ffff001224 */ /* 0x000fc400078e0012 */
[----:B------:R-:W-:Y:S02]  /*0c50*/  @P0 IMAD.MOV.U32 R2, RZ, RZ, R18 ;  /* 0x000000ffff020224 */ /* 0x000fe400078e0012 */
[--C-:B------:R-:W-:Y:S01]  /*0c60*/  @P0 IMAD.MOV.U32 R0, RZ, RZ, R17.reuse ;  /* 0x000000ffff000224 */ /* 0x100fe200078e0011 */
[----:B------:R-:W-:Y:S01]  /*0c70*/  @P3 MOV R0, R16 ;  /* 0x0000001000003202 */ /* 0x000fe20000000f00 */
[----:B------:R-:W-:Y:S02]  /*0c80*/  @P3 IMAD.MOV.U32 R2, RZ, RZ, R17 ;  /* 0x000000ffff023224 */ /* 0x000fe400078e0011 */
[----:B------:R-:W-:Y:S02]  /*0c90*/  @P4 IMAD.MOV.U32 R2, RZ, RZ, R16 ;  /* 0x000000ffff024224 */ /* 0x000fe400078e0010 */
[--C-:B------:R-:W-:Y:S02]  /*0ca0*/  @P4 IMAD.MOV.U32 R0, RZ, RZ, R23.reuse ;  /* 0x000000ffff004224 */ /* 0x100fe400078e0017 */
[----:B------:R-:W-:Y:S01]  /*0cb0*/  @P5 IMAD.MOV.U32 R2, RZ, RZ, R23 ;  /* 0x000000ffff025224 */ /* 0x000fe200078e0017 */
[----:B------:R-:W-:Y:S06]  /*0cc0*/  @!P6 BRA `(.L_x_12) ;  /* 0x00000000002ce947 */ /* 0x000fec0003800000 */
[----:B------:R-:W-:Y:S02]  /*0cd0*/  @P2 IMAD.MOV.U32 R3, RZ, RZ, R8 ;  /* 0x000000ffff032224 */ /* 0x000fe400078e0008 */
[----:B------:R-:W-:Y:S02]  /*0ce0*/  @P1 IMAD.MOV.U32 R3, RZ, RZ, R20 ;  /* 0x000000ffff031224 */ /* 0x000fe400078e0014 */
[----:B------:R-:W-:Y:S01]  /*0cf0*/  @P0 IMAD.MOV.U32 R3, RZ, RZ, R19 ;  /* 0x000000ffff030224 */ /* 0x000fe200078e0013 */
[----:B------:R-:W-:Y:S01]  /*0d00*/  ISETP.EQ.AND P0, PT, R5, 0x8, PT ;  /* 0x000000080500780c */ /* 0x000fe20003f02270 */
[----:B------:R-:W-:Y:S01]  /*0d10*/  @P3 IMAD.MOV.U32 R3, RZ, RZ, R18 ;  /* 0x000000ffff033224 */ /* 0x000fe200078e0012 */
[----:B------:R-:W-:Y:S01]  /*0d20*/  @P4 MOV R3, R17 ;  /* 0x0000001100034202 */ /* 0x000fe20000000f00 */
[----:B------:R-:W-:Y:S01]  /*0d30*/  @P5 IMAD.MOV.U32 R3, RZ, RZ, R16 ;  /* 0x000000ffff035224 */ /* 0x000fe200078e0010 */
[----:B------:R-:W-:-:S04]  /*0d40*/  LOP3.LUT R5, R4, 0x1f, RZ, 0xc0, !PT ;  /* 0x0000001f04057812 */ /* 0x000fc800078ec0ff */
[----:B------:R-:W-:-:S05]  /*0d50*/  SHF.L.W.U32.HI R0, R2, R5, R0 ;  /* 0x0000000502007219 */ /* 0x000fca0000010e00 */
[----:B------:R-:W-:-:S05]  /*0d60*/  @P0 IMAD.MOV.U32 R3, RZ, RZ, R23 ;  /* 0x000000ffff030224 */ /* 0x000fca00078e0017 */
[----:B------:R-:W-:-:S07]  /*0d70*/  SHF.L.W.U32.HI R2, R3, R5, R2 ;  /* 0x0000000503027219 */ /* 0x000fce0000010e02 */
.L_x_12:
[----:B------:R-:W-:Y:S05]  /*0d80*/  BSYNC.RECONVERGENT B1 ;  /* 0x0000000000017941 */ /* 0x000fea0003800200 */
.L_x_11:
[C---:B------:R-:W-:Y:S01]  /*0d90*/  SHF.L.W.U32.HI R6, R2.reuse, 0x2, R0 ;  /* 0x0000000202067819 */ /* 0x040fe20000010e00 */
[----:B------:R-:W-:Y:S01]  /*0da0*/  IMAD.SHL.U32 R2, R2, 0x4, RZ ;  /* 0x0000000402027824 */ /* 0x000fe200078e00ff */
[----:B------:R-:W-:Y:S01]  /*0db0*/  UMOV UR6, 0x54442d19 ;  /* 0x54442d1900067882 */ /* 0x000fe20000000000 */
[----:B------:R-:W-:Y:S01]  /*0dc0*/  UMOV UR7, 0x3bf921fb ;  /* 0x3bf921fb00077882 */ /* 0x000fe20000000000 */
[----:B------:R-:W-:Y:S02]  /*0dd0*/  SHF.R.S32.HI R3, RZ, 0x1f, R6 ;  /* 0x0000001fff037819 */ /* 0x000fe40000011406 */
[----:B------:R-:W-:Y:S02]  /*0de0*/  ISETP.GE.AND P1, PT, R9, RZ, PT ;  /* 0x000000ff0900720c */ /* 0x000fe40003f26270 */
[C---:B------:R-:W-:Y:S02]  /*0df0*/  LOP3.LUT R2, R3.reuse, R2, RZ, 0x3c, !PT ;  /* 0x0000000203027212 */ /* 0x040fe400078e3cff */
[----:B------:R-:W-:-:S02]  /*0e00*/  LOP3.LUT R3, R3, R6, RZ, 0x3c, !PT ;  /* 0x0000000603037212 */ /* 0x000fc400078e3cff */
[----:B------:R-:W-:Y:S02]  /*0e10*/  SHF.R.U32.HI R0, RZ, 0x1e, R0 ;  /* 0x0000001eff007819 */ /* 0x000fe40000011600 */
[C---:B------:R-:W-:Y:S02]  /*0e20*/  LOP3.LUT R7, R6.reuse, R9, RZ, 0x3c, !PT ;  /* 0x0000000906077212 */ /* 0x040fe400078e3cff */
[----:B------:R-:W0:Y:S01]  /*0e30*/  I2F.F64.S64 R2, R2 ;  /* 0x0000000200027312 */ /* 0x000e220000301c00 */
[----:B------:R-:W-:Y:S02]  /*0e40*/  LEA.HI R0, R6, R0, RZ, 0x1 ;  /* 0x0000000006007211 */ /* 0x000fe400078f08ff */
[----:B------:R-:W-:-:S03]  /*0e50*/  ISETP.GE.AND P0, PT, R7, RZ, PT ;  /* 0x000000ff0700720c */ /* 0x000fc60003f06270 */
[----:B------:R-:W-:-:S04]  /*0e60*/  IMAD.MOV R6, RZ, RZ, -R0 ;  /* 0x000000ffff067224 */ /* 0x000fc800078e0a00 */
[----:B------:R-:W-:Y:S01]  /*0e70*/  @!P1 IMAD.MOV.U32 R0, RZ, RZ, R6 ;  /* 0x000000ffff009224 */ /* 0x000fe200078e0006 */
[----:B0-----:R-:W-:-:S10]  /*0e80*/  DMUL R4, R2, UR6 ;  /* 0x0000000602047c28 */ /* 0x001fd40008000000 */
[----:B------:R-:W0:Y:S02]  /*0e90*/  F2F.F32.F64 R4, R4 ;  /* 0x0000000400047310 */ /* 0x000e240000301000 */
[----:B0-----:R-:W-:-:S07]  /*0ea0*/  FSEL R2, -R4, R4, !P0 ;  /* 0x0000000404027208 */ /* 0x001fce0004000100 */
.L_x_9:
[----:B------:R-:W-:Y:S05]  /*0eb0*/  BSYNC.RECONVERGENT B0 ;  /* 0x0000000000007941 */ /* 0x000fea0003800200 */
.L_x_8:
[----:B------:R-:W-:Y:S01]  /*0ec0*/  FMUL R3, R2, R2 ;  /* 0x0000000202037220 */ /* 0x000fe20000400000 */
[C---:B------:R-:W-:Y:S01]  /*0ed0*/  LOP3.LUT R4, R0.reuse, 0x1, RZ, 0xc0, !PT ;  /* 0x0000000100047812 */ /* 0x040fe200078ec0ff */
[----:B------:R-:W-:Y:S01]  /*0ee0*/  VIADD R0, R0, 0x1 ;  /* 0x0000000100007836 */ /* 0x000fe20000000000 */
[----:B------:R-:W-:Y:S01]  /*0ef0*/  BSSY.RECONVERGENT B0, `(.L_x_13) ;  /* 0x000006b000007945 */ /* 0x000fe20003800200 */
[----:B------:R-:W-:Y:S01]  /*0f00*/  FFMA R13, R3, R13, -0.0013887860113754868507 ;  /* 0xbab607ed030d7423 */ /* 0x000fe2000000000d */
[----:B------:R-:W-:Y:S02]  /*0f10*/  ISETP.NE.U32.AND P0, PT, R4, 0x1, PT ;  /* 0x000000010400780c */ /* 0x000fe40003f05070 */
[----:B------:R-:W-:Y:S02]  /*0f20*/  LOP3.LUT P1, RZ, R0, 0x2, RZ, 0xc0, !PT ;  /* 0x0000000200ff7812 */ /* 0x000fe4000782c0ff */
[----:B------:R-:W-:Y:S02]  /*0f30*/  FSEL R14, R14, 0.0083327032625675201416, P0 ;  /* 0x3c0885e40e0e7808 */ /* 0x000fe40000000000 */
[----:B------:R-:W-:-:S02]  /*0f40*/  FSEL R4, R13, -0.00019574658654164522886, P0 ;  /* 0xb94d41530d047808 */ /* 0x000fc40000000000 */
[----:B------:R-:W-:Y:S02]  /*0f50*/  FSEL R0, R2, 1, !P0 ;  /* 0x3f80000002007808 */ /* 0x000fe40004000000 */
[----:B------:R-:W-:Y:S01]  /*0f60*/  FSEL R7, -R12, -0.16666662693023681641, P0 ;  /* 0xbe2aaaa80c077808 */ /* 0x000fe20000000100 */
[----:B------:R-:W-:Y:S01]  /*0f70*/  FFMA R4, R3, R4, R14 ;  /* 0x0000000403047223 */ /* 0x000fe2000000000e */
[----:B------:R-:W-:Y:S01]  /*0f80*/  FSETP.GE.AND P0, PT, |R9|, 105615, PT ;  /* 0x47ce47800900780b */ /* 0x000fe20003f06200 */
[C---:B------:R-:W-:Y:S02]  /*0f90*/  FFMA R5, R3.reuse, R0, RZ ;  /* 0x0000000003057223 */ /* 0x040fe400000000ff */
[----:B------:R-:W-:-:S04]  /*0fa0*/  FFMA R4, R3, R4, R7 ;  /* 0x0000000403047223 */ /* 0x000fc80000000007 */
[----:B------:R-:W-:-:S04]  /*0fb0*/  FFMA R0, R5, R4, R0 ;  /* 0x0000000405007223 */ /* 0x000fc80000000000 */
[----:B------:R-:W-:-:S04]  /*0fc0*/  @P1 FADD R0, RZ, -R0 ;  /* 0x80000000ff001221 */ /* 0x000fc80000000000 */
[----:B------:R-:W-:Y:S01]  /*0fd0*/  FMUL R15, R15, R0 ;  /* 0x000000000f0f7220 */ /* 0x000fe20000400000 */
[----:B------:R-:W-:Y:S06]  /*0fe0*/  @!P0 BRA `(.L_x_14) ;  /* 0x00000004006c8947 */ /* 0x000fec0003800000 */
[----:B------:R-:W-:-:S13]  /*0ff0*/  FSETP.NEU.AND P0, PT, |R9|, +INF , PT ;  /* 0x7f8000000900780b */ /* 0x000fda0003f0d200 */
[----:B------:R-:W-:Y:S01]  /*1000*/  @!P0 FMUL R11, RZ, R9 ;  /* 0x00000009ff0b8220 */ /* 0x000fe20000400000 */
[----:B------:R-:W-:Y:S01]  /*1010*/  @!P0 IMAD.MOV.U32 R10, RZ, RZ, RZ ;  /* 0x000000ffff0a8224 */ /* 0x000fe200078e00ff */
[----:B------:R-:W-:Y:S06]  /*1020*/  @!P0 BRA `(.L_x_14) ;  /* 0x00000004005c8947 */ /* 0x000fec0003800000 */
[----:B------:R-:W0:Y:S01]  /*1030*/  LDC.64 R2, c[0x4][RZ] ;  /* 0x01000000ff027b82 */ /* 0x000e220000000a00 */
[----:B------:R-:W-:Y:S01]  /*1040*/  SHF.L.U32 R0, R9, 0x8, RZ ;  /* 0x0000000809007819 */ /* 0x000fe200000006ff */
[----:B------:R-:W-:Y:S01]  /*1050*/  IMAD.MOV.U32 R7, RZ, RZ, RZ ;  /* 0x000000ffff077224 */ /* 0x000fe200078e00ff */
[----:B------:R-:W-:Y:S01]  /*1060*/  UMOV UR5, URZ ;  /* 0x000000ff00057c82 */ /* 0x000fe20008000000 */
[----:B------:R-:W-:Y:S01]  /*1070*/  IMAD.MOV.U32 R13, RZ, RZ, RZ ;  /* 0x000000ffff0d7224 */ /* 0x000fe200078e00ff */
[----:B------:R-:W-:-:S07]  /*1080*/  LOP3.LUT R23, R0, 0x80000000, RZ, 0xfc, !PT ;  /* 0x8000000000177812 */ /* 0x000fce00078efcff */
.L_x_15:
[----:B0-----:R-:W-:-:S05]  /*1090*/  IMAD.WIDE.U32 R10, R13, 0x4, R2 ;  /* 0x000000040d0a7825 */ /* 0x001fca00078e0002 */
        /* <DEDUP_REMOVED lines=35> */
[----:B------:R-:W-:Y:S02]  /*12d0*/  @P4 IMAD.MOV.U32 R2, RZ, RZ, R8 ;  /* 0x000000ffff024224 */ /* 0x000fe400078e0008 */
[----:B------:R-:W-:Y:S01]  /*12e0*/  @P4 IMAD.MOV.U32 R0, RZ, RZ, R20 ;  /* 0x000000ffff004224 */ /* 0x000fe200078e0014 */
[----:B------:R-:W-:Y:S01]  /*12f0*/  ISETP.EQ.AND P4, PT, R5, RZ, PT ;  /* 0x000000ff0500720c */ /* 0x000fe20003f82270 */
[--C-:B------:R-:W-:Y:S01]  /*1300*/  @P2 IMAD.MOV.U32 R0, RZ, RZ, R19.reuse ;  /* 0x000000ffff002224 */ /* 0x100fe200078e0013 */
[----:B------:R-:W-:Y:S01]  /*1310*/  @P2 MOV R2, R20 ;  /* 0x0000001400022202 */ /* 0x000fe20000000f00 */
[----:B------:R-:W-:Y:S02]  /*1320*/  @P1 IMAD.MOV.U32 R2, RZ, RZ, R19 ;  /* 0x000000ffff021224 */ /* 0x000fe400078e0013 */
[----:B------:R-:W-:-:S02]  /*1330*/  @P1 IMAD.MOV.U32 R0, RZ, RZ, R18 ;  /* 0x000000ffff001224 */ /* 0x000fc400078e0012 */
[----:B------:R-:W-:Y:S02]  /*1340*/  @P0 IMAD.MOV.U32 R2, RZ, RZ, R18 ;  /* 0x000000ffff020224 */ /* 0x000fe400078e0012 */
[--C-:B------:R-:W-:Y:S02]  /*1350*/  @P0 IMAD.MOV.U32 R0, RZ, RZ, R17.reuse ;  /* 0x000000ffff000224 */ /* 0x100fe400078e0011 */
[----:B------:R-:W-:Y:S02]  /*1360*/  @P3 IMAD.MOV.U32 R2, RZ, RZ, R17 ;  /* 0x000000ffff023224 */ /* 0x000fe400078e0011 */
[----:B------:R-:W-:Y:S01]  /*1370*/  @P3 IMAD.MOV.U32 R0, RZ, RZ, R16 ;  /* 0x000000ffff003224 */ /* 0x000fe200078e0010 */
[----:B------:R-:W-:Y:S01]  /*1380*/  @P4 MOV R2, R16 ;  /* 0x0000001000024202 */ /* 0x000fe20000000f00 */
        /* <DEDUP_REMOVED lines=9> */
[----:B------:R-:W-:Y:S01]  /*1420*/  @P4 IMAD.MOV.U32 R3, RZ, RZ, R17 ;  /* 0x000000ffff034224 */ /* 0x000fe200078e0011 */
[----:B------:R-:W-:Y:S02]  /*1430*/  @P5 MOV R3, R16 ;  /* 0x0000001000035202 */ /* 0x000fe40000000f00 */
[----:B------:R-:W-:-:S07]  /*1440*/  SHF.L.W.U32.HI R0, R2, R5, R0 ;  /* 0x0000000502007219 */ /* 0x000fce0000010e00 */
[----:B------:R-:W-:-:S05]  /*1450*/  @P0 IMAD.MOV.U32 R3, RZ, RZ, R7 ;  /* 0x000000ffff030224 */ /* 0x000fca00078e0007 */
[----:B------:R-:W-:-:S07]  /*1460*/  SHF.L.W.U32.HI R2, R3, R5, R2 ;  /* 0x0000000503027219 */ /* 0x000fce0000010e02 */
.L_x_17:
[----:B------:R-:W-:Y:S05]  /*1470*/  BSYNC.RECONVERGENT B1 ;  /* 0x0000000000017941 */ /* 0x000fea0003800200 */
.L_x_16:
        /* <DEDUP_REMOVED lines=18> */
.L_x_14:
[----:B------:R-:W-:Y:S05]  /*15a0*/  BSYNC.RECONVERGENT B0 ;  /* 0x0000000000007941 */ /* 0x000fea0003800200 */
.L_x_13:
[----:B------:R-:W-:Y:S02]  /*15b0*/  IMAD.MOV.U32 R3, RZ, RZ, 0x3c190000 ;  /* 0x3c190000ff037424 */ /* 0x000fe400078e00ff */
[C---:B------:R-:W-:Y:S01]  /*15c0*/  FMUL R0, R11.reuse, R11 ;  /* 0x0000000b0b007220 */ /* 0x040fe20000400000 */
[----:B------:R-:W-:Y:S01]  /*15d0*/  FSETP.NEU.AND P0, PT, |R11|, 0.00049096695147454738617, PT ;  /* 0x3a00b43c0b00780b */ /* 0x000fe20003f0d200 */
[----:B------:R-:W0:Y:S01]  /*15e0*/  LDCU UR5, c[0x0][0x388] ;  /* 0x00007100ff0577ac */ /* 0x000e220008000800 */
[----:B------:R-:W-:Y:S01]  /*15f0*/  LOP3.LUT R10, R10, 0x1, RZ, 0xc0, !PT ;  /* 0x000000010a0a7812 */ /* 0x000fe200078ec0ff */
[----:B------:R-:W-:Y:S01]  /*1600*/  FFMA R3, R0, R3, 0.003265380859375 ;  /* 0x3b56000000037423 */ /* 0x000fe20000000003 */
[----:B------:R-:W-:Y:S02]  /*1610*/  UIADD3 UR4, UPT, UPT, UR4, 0x1, URZ ;  /* 0x0000000104047890 */ /* 0x000fe4000fffe0ff */
[----:B------:R-:W-:Y:S01]  /*1620*/  ISETP.NE.U32.AND P1, PT, R10, 0x1, PT ;  /* 0x000000010a00780c */ /* 0x000fe20003f25070 */
[----:B------:R-:W-:-:S04]  /*1630*/  FFMA R3, R0, R3, 0.0242919921875 ;  /* 0x3cc7000000037423 */ /* 0x000fc80000000003 */
[----:B------:R-:W-:-:S04]  /*1640*/  FFMA R3, R0, R3, 0.053466796875 ;  /* 0x3d5b000000037423 */ /* 0x000fc80000000003 */
[----:B------:R-:W-:-:S04]  /*1650*/  FFMA R3, R0, R3, 0.13337790966033935547 ;  /* 0x3e08943800037423 */ /* 0x000fc80000000003 */
[C---:B------:R-:W-:Y:S01]  /*1660*/  FFMA R3, R0.reuse, R3, 0.33333230018615722656 ;  /* 0x3eaaaa8800037423 */ /* 0x040fe20000000003 */
[----:B------:R-:W-:Y:S01]  /*1670*/  FMUL R0, R0, R11 ;  /* 0x0000000b00007220 */ /* 0x000fe20000400000 */
[----:B0-----:R-:W-:-:S03]  /*1680*/  UISETP.NE.AND UP0, UPT, UR4, UR5, UPT ;  /* 0x000000050400728c */ /* 0x001fc6000bf05270 */
[----:B------:R-:W-:-:S06]  /*1690*/  @P0 FFMA R11, R3, R0, R11 ;  /* 0x00000000030b0223 */ /* 0x000fcc000000000b */
[----:B------:R-:W0:Y:S02]  /*16a0*/  @!P1 MUFU.RCP R11, -R11 ;  /* 0x8000000b000b9308 */ /* 0x000e240000001000 */
[----:B0-----:R-:W-:Y:S01]  /*16b0*/  FADD R9, R15, R11 ;  /* 0x0000000b0f097221 */ /* 0x001fe20000000000 */
[----:B------:R-:W-:Y:S06]  /*16c0*/  BRA.U UP0, `(.L_x_18) ;  /* 0xffffffe900847547 */ /* 0x000fec000b83ffff */
.L_x_2:
[----:B-----5:R-:W-:-:S04]  /*16d0*/  FSETP.GT.AND P0, PT, R9, 10000, PT ;  /* 0x461c40000900780b */ /* 0x020fc80003f04000 */
[----:B------:R-:W-:-:S13]  /*16e0*/  ISETP.NE.OR P0, PT, R21, RZ, !P0 ;  /* 0x000000ff1500720c */ /* 0x000fda0004705670 */
[----:B------:R-:W-:Y:S05]  /*16f0*/  @P0 EXIT ;  /* 0x000000000000094d */ /* 0x000fea0003800000 */
[----:B0-----:R-:W0:Y:S02]  /*1700*/  LDC.64 R2, c[0x0][0x380] ;  /* 0x0000e000ff027b82 */ /* 0x001e240000000a00 */
[----:B0-----:R-:W-:Y:S01]  /*1710*/  STG.E desc[UR8][R2.64], R9 ;  /* 0x0000000902007986 */ /* 0x001fe2000c101908 */
[----:B------:R-:W-:Y:S05]  /*1720*/  EXIT ;  /* 0x000000000000794d */ /* 0x000fea0003800000 */
.L_x_19:
[----:B------:R-:W-:-:S00]  /*1730*/  BRA `(.L_x_19) ;  /* 0xfffffffc00fc7947 */ /* 0x000fc0000383ffff */
[----:B------:R-:W-:-:S00]  /*1740*/  NOP ;  /* 0x0000000000007918 */ /* 0x000fc00000000000 */
        /* <DEDUP_REMOVED lines=11> */
.L_x_20:


//--------------------- .nv.global.init           --------------------------
	.section	.nv.global.init,"aw",@progbits
	.align	4
.nv.global.init:
	.type		__cudart_i2opi_f,@object
	.size		__cudart_i2opi_f,(.L_0 - __cudart_i2opi_f)
__cudart_i2opi_f:
        /*0000*/ 	.byte	0x41, 0x90, 0x43, 0x3c, 0x99, 0x95, 0x62, 0xdb, 0xc0, 0xdd, 0x34, 0xf5, 0xd1, 0x57, 0x27, 0xfc
        /*0010*/ 	.byte	0x29, 0x15, 0x44, 0x4e, 0x6e, 0x83, 0xf9, 0xa2
.L_0:


//--------------------- .nv.shared.reserved.0     --------------------------
	.section	.nv.shared.reserved.0,"aw",@nobits
	.weak		__nv_reservedSMEM_offset_0_alias
	.size		__nv_reservedSMEM_offset_0_alias, 0, 64
	.other		__nv_reservedSMEM_offset_0_alias,@"STO_CUDA_RESERVED_SHARED STV_DEFAULT"
__nv_reservedSMEM_offset_0_alias:
	.zero		0
	.zero		64


//--------------------- .nv.constant0._Z20compute_bound_kernelPfi --------------------------
	.section	.nv.constant0._Z20compute_bound_kernelPfi,"a",@progbits
	.sectionflags	@""
	.align	4
.nv.constant0._Z20compute_bound_kernelPfi:
	.zero		908


//--------------------- SYMBOLS --------------------------

	.type		.nv.reservedSmem.offset0,@object
	.size		.nv.reservedSmem.offset0,0x4
